//
// Generated by NVIDIA NVVM Compiler
//
// Compiler Build ID: CL-36424714
// Cuda compilation tools, release 13.0, V13.0.88
// Based on NVVM 20.0.0
//

.version 9.0
.target sm_100
.address_size 64

	// .globl	_Z6vecAddPKiS0_Pii

.visible .entry _Z6vecAddPKiS0_Pii(
	.param .u64 .ptr .align 1 _Z6vecAddPKiS0_Pii_param_0,
	.param .u64 .ptr .align 1 _Z6vecAddPKiS0_Pii_param_1,
	.param .u64 .ptr .align 1 _Z6vecAddPKiS0_Pii_param_2,
	.param .u32 _Z6vecAddPKiS0_Pii_param_3
)
{
	.reg .pred 	%p<2>;
	.reg .b32 	%r<9>;
	.reg .b64 	%rd<11>;

	ld.param.u64 	%rd1, [_Z6vecAddPKiS0_Pii_param_0];
	ld.param.u64 	%rd2, [_Z6vecAddPKiS0_Pii_param_1];
	ld.param.u64 	%rd3, [_Z6vecAddPKiS0_Pii_param_2];
	ld.param.u32 	%r2, [_Z6vecAddPKiS0_Pii_param_3];
	mov.u32 	%r3, %ctaid.x;
	mov.u32 	%r4, %ntid.x;
	mov.u32 	%r5, %tid.x;
	mad.lo.s32 	%r1, %r3, %r4, %r5;
	setp.ge.s32 	%p1, %r1, %r2;
	@%p1 bra 	$L__BB0_2;
	cvta.to.global.u64 	%rd4, %rd1;
	cvta.to.global.u64 	%rd5, %rd2;
	cvta.to.global.u64 	%rd6, %rd3;
	mul.wide.s32 	%rd7, %r1, 4;
	add.s64 	%rd8, %rd4, %rd7;
	ld.global.u32 	%r6, [%rd8];
	add.s64 	%rd9, %rd5, %rd7;
	ld.global.u32 	%r7, [%rd9];
	add.s32 	%r8, %r7, %r6;
	add.s64 	%rd10, %rd6, %rd7;
	st.global.u32 	[%rd10], %r8;
$L__BB0_2:
	ret;

}


// ===== COMPILED SASS (sm_100) =====

	.target	sm_100

	.elftype	@"ET_EXEC"


//--------------------- .note.nv.tkinfo           --------------------------
	.section	.note.nv.tkinfo,"",@"SHT_NOTE"
	.sectionflags	@"SHF_NOTE_NV_TKINFO"
	.tkinfo
        /*0018*/ 	.word	0x00000002
        /*0030*/ 	.string	""
        /*0030*/ 	.string	"ptxas"
        /*0030*/ 	.string	"Cuda compilation tools, release 13.0, V13.0.88"
        /*0030*/ 	.string	"Build cuda_13.0.r13.0/compiler.36424714_0"
        /*0030*/ 	.string	"-arch sm_100 -m 64 "



//--------------------- .note.nv.cuinfo           --------------------------
	.section	.note.nv.cuinfo,"",@"SHT_NOTE"
	.sectionflags	@"SHF_NOTE_NV_CUINFO"
        /*0018*/ 	.short	0x0002
        /*001a*/ 	.short	0x0064
        /*001c*/ 	.short	0x0082
	.zero		2


//--------------------- .nv.info                  --------------------------
	.section	.nv.info,"",@"SHT_CUDA_INFO"
	.align	4


	//----- nvinfo : EIATTR_REGCOUNT
	.align		4
        /*0000*/ 	.byte	0x04, 0x2f
        /*0002*/ 	.short	(.L_1 - .L_0)
	.align		4
.L_0:
        /*0004*/ 	.word	index@(_Z6vecAddPKiS0_Pii)
        /*0008*/ 	.word	0x0000000c


	//----- nvinfo : EIATTR_FRAME_SIZE
	.align		4
.L_1:
        /*000c*/ 	.byte	0x04, 0x11
        /*000e*/ 	.short	(.L_3 - .L_2)
	.align		4
.L_2:
        /*0010*/ 	.word	index@(_Z6vecAddPKiS0_Pii)
        /*0014*/ 	.word	0x00000000


	//----- nvinfo : EIATTR_MIN_STACK_SIZE
	.align		4
.L_3:
        /*0018*/ 	.byte	0x04, 0x12
        /*001a*/ 	.short	(.L_5 - .L_4)
	.align		4
.L_4:
        /*001c*/ 	.word	index@(_Z6vecAddPKiS0_Pii)
        /*0020*/ 	.word	0x00000000
.L_5:


//--------------------- .nv.compat                --------------------------
	.section	.nv.compat,"",@"SHT_CUDA_COMPAT_INFO"
	.align	4
        /*0000*/ 	.byte	0x02, 0x09, 0x00, 0x00, 0x02, 0x02, 0x01, 0x00, 0x02, 0x05, 0x05, 0x00, 0x03, 0x07, 0x01, 0x01
        /*0010*/ 	.byte	0x02, 0x03, 0x00, 0x00, 0x02, 0x06, 0x01, 0x00, 0x04, 0x0b, 0x08, 0x00, 0x09, 0x00, 0x00, 0x00
        /*0020*/ 	.byte	0x00, 0x00, 0x00, 0x00


//--------------------- .nv.info._Z6vecAddPKiS0_Pii --------------------------
	.section	.nv.info._Z6vecAddPKiS0_Pii,"",@"SHT_CUDA_INFO"
	.sectionflags	@""
	.align	4


	//----- nvinfo : EIATTR_CUDA_API_VERSION
	.align		4
        /*0000*/ 	.byte	0x04, 0x37
        /*0002*/ 	.short	(.L_7 - .L_6)
.L_6:
        /*0004*/ 	.word	0x00000082


	//----- nvinfo : EIATTR_KPARAM_INFO
	.align		4
.L_7:
        /*0008*/ 	.byte	0x04, 0x17
        /*000a*/ 	.short	(.L_9 - .L_8)
.L_8:
        /*000c*/ 	.word	0x00000000
        /*0010*/ 	.short	0x0003
        /*0012*/ 	.short	0x0018
        /*0014*/ 	.byte	0x00, 0xf0, 0x11, 0x00


	//----- nvinfo : EIATTR_KPARAM_INFO
	.align		4
.L_9:
        /*0018*/ 	.byte	0x04, 0x17
        /*001a*/ 	.short	(.L_11 - .L_10)
.L_10:
        /*001c*/ 	.word	0x00000000
        /*0020*/ 	.short	0x0002
        /*0022*/ 	.short	0x0010
        /*0024*/ 	.byte	0x00, 0xf5, 0x21, 0x00


	//----- nvinfo : EIATTR_KPARAM_INFO
	.align		4
.L_11:
        /*0028*/ 	.byte	0x04, 0x17
        /*002a*/ 	.short	(.L_13 - .L_12)
.L_12:
        /*002c*/ 	.word	0x00000000
        /*0030*/ 	.short	0x0001
        /*0032*/ 	.short	0x0008
        /*0034*/ 	.byte	0x00, 0xf5, 0x21, 0x00


	//----- nvinfo : EIATTR_KPARAM_INFO
	.align		4
.L_13:
        /*0038*/ 	.byte	0x04, 0x17
        /*003a*/ 	.short	(.L_15 - .L_14)
.L_14:
        /*003c*/ 	.word	0x00000000
        /*0040*/ 	.short	0x0000
        /*0042*/ 	.short	0x0000
        /*0044*/ 	.byte	0x00, 0xf5, 0x21, 0x00


	//----- nvinfo : EIATTR_SPARSE_MMA_MASK
	.align		4
.L_15:
        /*0048*/ 	.byte	0x03, 0x50
        /*004a*/ 	.short	0x0000


	//----- nvinfo : EIATTR_MAXREG_COUNT
	.align		4
        /*004c*/ 	.byte	0x03, 0x1b
        /*004e*/ 	.short	0x00ff


	//----- nvinfo : EIATTR_MERCURY_ISA_VERSION
	.align		4
        /*0050*/ 	.byte	0x03, 0x5f
        /*0052*/ 	.short	0x0101


	//----- nvinfo : EIATTR_VRC_CTA_INIT_COUNT
	.align		4
        /*0054*/ 	.byte	0x02, 0x4a
	.zero		1
	.zero		1


	//----- nvinfo : EIATTR_EXIT_INSTR_OFFSETS
	.align		4
        /*0058*/ 	.byte	0x04, 0x1c
        /*005a*/ 	.short	(.L_17 - .L_16)


	//   ....[0]....
.L_16:
        /*005c*/ 	.word	0x00000070


	//   ....[1]....
        /*0060*/ 	.word	0x00000130


	//----- nvinfo : EIATTR_CBANK_PARAM_SIZE
	.align		4
.L_17:
        /*0064*/ 	.byte	0x03, 0x19
        /*0066*/ 	.short	0x001c


	//----- nvinfo : EIATTR_PARAM_CBANK
	.align		4
        /*0068*/ 	.byte	0x04, 0x0a
        /*006a*/ 	.short	(.L_19 - .L_18)
	.align		4
.L_18:
        /*006c*/ 	.word	index@(.nv.constant0._Z6vecAddPKiS0_Pii)
        /*0070*/ 	.short	0x0380
        /*0072*/ 	.short	0x001c


	//----- nvinfo : EIATTR_SW_WAR
	.align		4
.L_19:
        /*0074*/ 	.byte	0x04, 0x36
        /*0076*/ 	.short	(.L_21 - .L_20)
.L_20:
        /*0078*/ 	.word	0x00000008
.L_21:


//--------------------- .nv.callgraph             --------------------------
	.section	.nv.callgraph,"",@"SHT_CUDA_CALLGRAPH"
	.align	4
	.sectionentsize	8
	.align		4
        /*0000*/ 	.word	0x00000000
	.align		4
        /*0004*/ 	.word	0xffffffff
	.align		4
        /*0008*/ 	.word	0x00000000
	.align		4
        /*000c*/ 	.word	0xfffffffe
	.align		4
        /*0010*/ 	.word	0x00000000
	.align		4
        /*0014*/ 	.word	0xfffffffd
	.align		4
        /*0018*/ 	.word	0x00000000
	.align		4
        /*001c*/ 	.word	0xfffffffc


//--------------------- .text._Z6vecAddPKiS0_Pii  --------------------------
	.section	.text._Z6vecAddPKiS0_Pii,"ax",@progbits
	.align	128
        .global         _Z6vecAddPKiS0_Pii
        .type           _Z6vecAddPKiS0_Pii,@function
        .size           _Z6vecAddPKiS0_Pii,(.L_x_1 - _Z6vecAddPKiS0_Pii)
        .other          _Z6vecAddPKiS0_Pii,@"STO_CUDA_ENTRY STV_DEFAULT"
_Z6vecAddPKiS0_Pii:
.text._Z6vecAddPKiS0_Pii:
[----:B------:R-:W-:Y:S01]  /*0000*/  LDC R1, c[0x0][0x37c] ;  /* 0x0000df00ff017b82 */ /* 0x000fe20000000800 */
[----:B------:R-:W0:Y:S07]  /*0010*/  S2R R0, SR_TID.X ;  /* 0x0000000000007919 */ /* 0x000e2e0000002100 */
[----:B------:R-:W0:Y:S01]  /*0020*/  S2UR UR4, SR_CTAID.X ;  /* 0x00000000000479c3 */ /* 0x000e220000002500 */
[----:B------:R-:W1:Y:S07]  /*0030*/  LDCU UR5, c[0x0][0x398] ;  /* 0x00007300ff0577ac */ /* 0x000e6e0008000800 */
[----:B------:R-:W0:Y:S02]  /*0040*/  LDC R9, c[0x0][0x360] ;  /* 0x0000d800ff097b82 */ /* 0x000e240000000800 */
[----:B0-----:R-:W-:-:S05]  /*0050*/  IMAD R9, R9, UR4, R0 ;  /* 0x0000000409097c24 */ /* 0x001fca000f8e0200 */
[----:B-1----:R-:W-:-:S13]  /*0060*/  ISETP.GE.AND P0, PT, R9, UR5, PT ;  /* 0x0000000509007c0c */ /* 0x002fda000bf06270 */
[----:B------:R-:W-:Y:S05]  /*0070*/  @P0 EXIT ;  /* 0x000000000000094d */ /* 0x000fea0003800000 */
[----:B------:R-:W0:Y:S01]  /*0080*/  LDC.64 R2, c[0x0][0x380] ;  /* 0x0000e000ff027b82 */ /* 0x000e220000000a00 */
[----:B------:R-:W1:Y:S07]  /*0090*/  LDCU.64 UR4, c[0x0][0x358] ;  /* 0x00006b00ff0477ac */ /* 0x000e6e0008000a00 */
[----:B------:R-:W2:Y:S08]  /*00a0*/  LDC.64 R4, c[0x0][0x388] ;  /* 0x0000e200ff047b82 */ /* 0x000eb00000000a00 */
[----:B------:R-:W3:Y:S01]  /*00b0*/  LDC.64 R6, c[0x0][0x390] ;  /* 0x0000e400ff067b82 */ /* 0x000ee20000000a00 */
[----:B0-----:R-:W-:-:S06]  /*00c0*/  IMAD.WIDE R2, R9, 0x4, R2 ;  /* 0x0000000409027825 */ /* 0x001fcc00078e0202 */
[----:B-1----:R-:W4:Y:S01]  /*00d0*/  LDG.E R2, desc[UR4][R2.64] ;  /* 0x0000000402027981 */ /* 0x002f22000c1e1900 */
[----:B--2---:R-:W-:-:S06]  /*00e0*/  IMAD.WIDE R4, R9, 0x4, R4 ;  /* 0x0000000409047825 */ /* 0x004fcc00078e0204 */
[----:B------:R-:W4:Y:S01]  /*00f0*/  LDG.E R5, desc[UR4][R4.64] ;  /* 0x0000000404057981 */ /* 0x000f22000c1e1900 */
[----:B---3--:R-:W-:Y:S01]  /*0100*/  IMAD.WIDE R6, R9, 0x4, R6 ;  /* 0x0000000409067825 */ /* 0x008fe200078e0206 */
[----:B----4-:R-:W-:-:S05]  /*0110*/  IADD3 R9, PT, PT, R2, R5, RZ ;  /* 0x0000000502097210 */ /* 0x010fca0007ffe0ff */
[----:B------:R-:W-:Y:S01]  /*0120*/  STG.E desc[UR4][R6.64], R9 ;  /* 0x0000000906007986 */ /* 0x000fe2000c101904 */
[----:B------:R-:W-:Y:S05]  /*0130*/  EXIT ;  /* 0x000000000000794d */ /* 0x000fea0003800000 */
.L_x_0:
[----:B------:R-:W-:-:S00]  /*0140*/  BRA `(.L_x_0) ;  /* 0xfffffffc00fc7947 */ /* 0x000fc0000383ffff */
[----:B------:R-:W-:-:S00]  /*0150*/  NOP ;  /* 0x0000000000007918 */ /* 0x000fc00000000000 */
        /* <DEDUP_REMOVED lines=10> */
.L_x_1:


//--------------------- .nv.shared.reserved.0     --------------------------
	.section	.nv.shared.reserved.0,"aw",@nobits
	.weak		__nv_reservedSMEM_offset_0_alias
	.size		__nv_reservedSMEM_offset_0_alias, 0, 64
	.other		__nv_reservedSMEM_offset_0_alias,@"STO_CUDA_RESERVED_SHARED STV_DEFAULT"
__nv_reservedSMEM_offset_0_alias:
	.zero		0
	.zero		64


//--------------------- .nv.constant0._Z6vecAddPKiS0_Pii --------------------------
	.section	.nv.constant0._Z6vecAddPKiS0_Pii,"a",@progbits
	.sectionflags	@""
	.align	4
.nv.constant0._Z6vecAddPKiS0_Pii:
	.zero		924


//--------------------- SYMBOLS --------------------------

	.type		.nv.reservedSmem.offset0,@object
	.size		.nv.reservedSmem.offset0,0x4
